	.headerflags	@"EF_CUDA_TEXMODE_UNIFIED EF_CUDA_64BIT_ADDRESS EF_CUDA_ACCELERATORS EF_CUDA_SM90 EF_CUDA_VIRTUAL_SM(EF_CUDA_SM90)"
	.elftype	@"ET_EXEC"


//--------------------- .nv.info                  --------------------------
	.section	.nv.info,"",@"SHT_CUDA_INFO"
	.align	4


	//----- nvinfo : EIATTR_REGCOUNT
	.align		4
        /*0000*/ 	.byte	0x04, 0x2f
        /*0002*/ 	.short	(.L_3 - .L_2)
	.align		4
.L_2:
        /*0004*/ 	.word	index@(triton_poi_fused__native_batch_norm_legit_no_training_silu_9)
        /*0008*/ 	.word	0x00000010


	//----- nvinfo : EIATTR_MIN_STACK_SIZE
	.align		4
.L_3:
        /*000c*/ 	.byte	0x04, 0x12
        /*000e*/ 	.short	(.L_5 - .L_4)
	.align		4
.L_4:
        /*0010*/ 	.word	index@(triton_poi_fused__native_batch_norm_legit_no_training_silu_9)
        /*0014*/ 	.word	0x00000000


	//----- nvinfo : EIATTR_FRAME_SIZE
	.align		4
.L_5:
        /*0018*/ 	.byte	0x04, 0x11
        /*001a*/ 	.short	(.L_7 - .L_6)
	.align		4
.L_6:
        /*001c*/ 	.word	index@(triton_poi_fused__native_batch_norm_legit_no_training_silu_9)
        /*0020*/ 	.word	0x00000000


	//----- nvinfo : EIATTR_MIN_STACK_SIZE
	.align		4
.L_7:
        /*0024*/ 	.byte	0x04, 0x12
        /*0026*/ 	.short	(.L_9 - .L_8)
	.align		4
.L_8:
        /*0028*/ 	.word	index@(triton_poi_fused__native_batch_norm_legit_no_training_silu_9)
        /*002c*/ 	.word	0x00000000
.L_9:


//--------------------- .nv.info.triton_poi_fused__native_batch_norm_legit_no_training_silu_9 --------------------------
	.section	.nv.info.triton_poi_fused__native_batch_norm_legit_no_training_silu_9,"",@"SHT_CUDA_INFO"
	.sectionflags	@""
	.align	4


	//----- nvinfo : EIATTR_CUDA_API_VERSION
	.align		4
        /*0000*/ 	.byte	0x04, 0x37
        /*0002*/ 	.short	(.L_11 - .L_10)
.L_10:
        /*0004*/ 	.word	0x0000007c


	//----- nvinfo : EIATTR_KPARAM_INFO
	.align		4
.L_11:
        /*0008*/ 	.byte	0x04, 0x17
        /*000a*/ 	.short	(.L_13 - .L_12)
.L_12:
        /*000c*/ 	.word	0x00000000
        /*0010*/ 	.short	0x0006
        /*0012*/ 	.short	0x0030
        /*0014*/ 	.byte	0x00, 0xf0, 0x11, 0x00


	//----- nvinfo : EIATTR_KPARAM_INFO
	.align		4
.L_13:
        /*0018*/ 	.byte	0x04, 0x17
        /*001a*/ 	.short	(.L_15 - .L_14)
.L_14:
        /*001c*/ 	.word	0x00000000
        /*0020*/ 	.short	0x0005
        /*0022*/ 	.short	0x0028
        /*0024*/ 	.byte	0x00, 0xf4, 0x21, 0x00


	//----- nvinfo : EIATTR_KPARAM_INFO
	.align		4
.L_15:
        /*0028*/ 	.byte	0x04, 0x17
        /*002a*/ 	.short	(.L_17 - .L_16)
.L_16:
        /*002c*/ 	.word	0x00000000
        /*0030*/ 	.short	0x0004
        /*0032*/ 	.short	0x0020
        /*0034*/ 	.byte	0x00, 0xf4, 0x21, 0x00


	//----- nvinfo : EIATTR_KPARAM_INFO
	.align		4
.L_17:
        /*0038*/ 	.byte	0x04, 0x17
        /*003a*/ 	.short	(.L_19 - .L_18)
.L_18:
        /*003c*/ 	.word	0x00000000
        /*0040*/ 	.short	0x0003
        /*0042*/ 	.short	0x0018
        /*0044*/ 	.byte	0x00, 0xf4, 0x21, 0x00


	//----- nvinfo : EIATTR_KPARAM_INFO
	.align		4
.L_19:
        /*0048*/ 	.byte	0x04, 0x17
        /*004a*/ 	.short	(.L_21 - .L_20)
.L_20:
        /*004c*/ 	.word	0x00000000
        /*0050*/ 	.short	0x0002
        /*0052*/ 	.short	0x0010
        /*0054*/ 	.byte	0x00, 0xf4, 0x21, 0x00


	//----- nvinfo : EIATTR_KPARAM_INFO
	.align		4
.L_21:
        /*0058*/ 	.byte	0x04, 0x17
        /*005a*/ 	.short	(.L_23 - .L_22)
.L_22:
        /*005c*/ 	.word	0x00000000
        /*0060*/ 	.short	0x0001
        /*0062*/ 	.short	0x0008
        /*0064*/ 	.byte	0x00, 0xf4, 0x21, 0x00


	//----- nvinfo : EIATTR_KPARAM_INFO
	.align		4
.L_23:
        /*0068*/ 	.byte	0x04, 0x17
        /*006a*/ 	.short	(.L_25 - .L_24)
.L_24:
        /*006c*/ 	.word	0x00000000
        /*0070*/ 	.short	0x0000
        /*0072*/ 	.short	0x0000
        /*0074*/ 	.byte	0x00, 0xf4, 0x21, 0x00


	//----- nvinfo : EIATTR_SPARSE_MMA_MASK
	.align		4
.L_25:
        /*0078*/ 	.byte	0x03, 0x50
        /*007a*/ 	.short	0x0000


	//----- nvinfo : EIATTR_MAXREG_COUNT
	.align		4
        /*007c*/ 	.byte	0x03, 0x1b
        /*007e*/ 	.short	0x00ff


	//----- nvinfo : EIATTR_EXIT_INSTR_OFFSETS
	.align		4
        /*0080*/ 	.byte	0x04, 0x1c
        /*0082*/ 	.short	(.L_27 - .L_26)


	//   ....[0]....
.L_26:
        /*0084*/ 	.word	0x000004c0


	//----- nvinfo : EIATTR_REQNTID
	.align		4
.L_27:
        /*0088*/ 	.byte	0x04, 0x10
        /*008a*/ 	.short	(.L_29 - .L_28)
.L_28:
        /*008c*/ 	.word	0x00000080
        /*0090*/ 	.word	0x00000001
        /*0094*/ 	.word	0x00000001


	//----- nvinfo : EIATTR_CBANK_PARAM_SIZE
	.align		4
.L_29:
        /*0098*/ 	.byte	0x03, 0x19
        /*009a*/ 	.short	0x0034


	//----- nvinfo : EIATTR_PARAM_CBANK
	.align		4
        /*009c*/ 	.byte	0x04, 0x0a
        /*009e*/ 	.short	(.L_31 - .L_30)
	.align		4
.L_30:
        /*00a0*/ 	.word	index@(.nv.constant0.triton_poi_fused__native_batch_norm_legit_no_training_silu_9)
        /*00a4*/ 	.short	0x0210
        /*00a6*/ 	.short	0x0034


	//----- nvinfo : EIATTR_SW_WAR
	.align		4
.L_31:
        /*00a8*/ 	.byte	0x04, 0x36
        /*00aa*/ 	.short	(.L_33 - .L_32)
.L_32:
        /*00ac*/ 	.word	0x00000008
.L_33:


//--------------------- .nv.callgraph             --------------------------
	.section	.nv.callgraph,"",@"SHT_CUDA_CALLGRAPH"
	.align	4
	.sectionentsize	8
	.align		4
        /*0000*/ 	.word	0x00000000
	.align		4
        /*0004*/ 	.word	0xffffffff
	.align		4
        /*0008*/ 	.word	0x00000000
	.align		4
        /*000c*/ 	.word	0xfffffffe
	.align		4
        /*0010*/ 	.word	0x00000000
	.align		4
        /*0014*/ 	.word	0xfffffffd
	.align		4
        /*0018*/ 	.word	0x00000000
	.align		4
        /*001c*/ 	.word	0xfffffffc


//--------------------- .nv.constant4             --------------------------
	.section	.nv.constant4,"a",@progbits
	.align	8
	.align		8
.nv.constant4:
        /*0000*/ 	.dword	_$_str
	.align		8
        /*0008*/ 	.dword	_$_str_$_2


//--------------------- .text.triton_poi_fused__native_batch_norm_legit_no_training_silu_9 --------------------------
	.section	.text.triton_poi_fused__native_batch_norm_legit_no_training_silu_9,"ax",@progbits
	.align	128
        .global         triton_poi_fused__native_batch_norm_legit_no_training_silu_9
        .type           triton_poi_fused__native_batch_norm_legit_no_training_silu_9,@function
        .size           triton_poi_fused__native_batch_norm_legit_no_training_silu_9,(.L_x_1 - triton_poi_fused__native_batch_norm_legit_no_training_silu_9)
        .other          triton_poi_fused__native_batch_norm_legit_no_training_silu_9,@"STO_CUDA_ENTRY STV_DEFAULT"
triton_poi_fused__native_batch_norm_legit_no_training_silu_9:
.text.triton_poi_fused__native_batch_norm_legit_no_training_silu_9:
[----:B------:R-:W-:Y:S01]  /*0000*/  LDC R1, c[0x0][0x28] ;  /* 0x00000a00ff017b82 */ /* 0x000fe20000000800 */
[----:B------:R-:W1:Y:S07]  /*0010*/  S2R R0, SR_TID.X ;  /* 0x0000000000007919 */ /* 0x000e6e0000002100 */
[----:B------:R-:W2:Y:S01]  /*0020*/  LDC.64 R6, c[0x0][0x228] ;  /* 0x00008a00ff067b82 */ /* 0x000ea20000000a00 */
[----:B------:R-:W-:Y:S01]  /*0030*/  ULDC.64 UR4, c[0x0][0x208] ;  /* 0x0000820000047ab9 */ /* 0x000fe20000000a00 */
[----:B------:R-:W3:Y:S06]  /*0040*/  S2R R5, SR_CTAID.X ;  /* 0x0000000000057919 */ /* 0x000eec0000002500 */
[----:B------:R-:W4:Y:S08]  /*0050*/  LDC.64 R8, c[0x0][0x230] ;  /* 0x00008c00ff087b82 */ /* 0x000f300000000a00 */
[----:B------:R-:W5:Y:S01]  /*0060*/  LDC.64 R10, c[0x0][0x238] ;  /* 0x00008e00ff0a7b82 */ /* 0x000f620000000a00 */
[----:B-1----:R-:W-:-:S02]  /*0070*/  SHF.L.U32 R0, R0, 0x1, RZ ;  /* 0x0000000100007819 */ /* 0x002fc400000006ff */
[----:B---3--:R-:W-:Y:S02]  /*0080*/  SHF.R.S32.HI R3, RZ, 0x17, R5 ;  /* 0x00000017ff037819 */ /* 0x008fe40000011405 */
[----:B------:R-:W-:Y:S02]  /*0090*/  LOP3.LUT R0, R0, 0xfe, RZ, 0xc0, !PT ;  /* 0x000000fe00007812 */ /* 0x000fe400078ec0ff */
[----:B------:R-:W-:Y:S02]  /*00a0*/  SGXT R3, R3, 0x1 ;  /* 0x000000010303781a */ /* 0x000fe40000000200 */
[----:B------:R-:W-:Y:S02]  /*00b0*/  LEA R0, R5, R0, 0x8 ;  /* 0x0000000005007211 */ /* 0x000fe400078e40ff */
[----:B------:R-:W1:Y:S02]  /*00c0*/  LDC.64 R4, c[0x0][0x220] ;  /* 0x00008800ff047b82 */ /* 0x000e640000000a00 */
[----:B------:R-:W-:-:S04]  /*00d0*/  LEA.HI R3, R3, R0, RZ, 0x4 ;  /* 0x0000000003037211 */ /* 0x000fc800078f20ff */
[--C-:B------:R-:W-:Y:S02]  /*00e0*/  SHF.R.S32.HI R2, RZ, 0x4, R3.reuse ;  /* 0x00000004ff027819 */ /* 0x100fe40000011403 */
[----:B------:R-:W-:-:S04]  /*00f0*/  SHF.R.S32.HI R3, RZ, 0x1f, R3 ;  /* 0x0000001fff037819 */ /* 0x000fc80000011403 */
[----:B------:R-:W-:-:S04]  /*0100*/  LEA.HI R3, R3, R2, RZ, 0x6 ;  /* 0x0000000203037211 */ /* 0x000fc800078f30ff */
[----:B------:R-:W-:-:S04]  /*0110*/  LOP3.LUT R3, R3, 0xffffffc0, RZ, 0xc0, !PT ;  /* 0xffffffc003037812 */ /* 0x000fc800078ec0ff */
[----:B------:R-:W-:Y:S02]  /*0120*/  IADD3 R13, R2, -R3, RZ ;  /* 0x80000003020d7210 */ /* 0x000fe40007ffe0ff */
[----:B------:R-:W3:Y:S03]  /*0130*/  LDC.64 R2, c[0x0][0x218] ;  /* 0x00008600ff027b82 */ /* 0x000ee60000000a00 */
[----:B--2---:R-:W-:-:S06]  /*0140*/  IMAD.WIDE R6, R13, 0x4, R6 ;  /* 0x000000040d067825 */ /* 0x004fcc00078e0206 */
[----:B------:R-:W2:Y:S01]  /*0150*/  LDG.E.EL R6, desc[UR4][R6.64] ;  /* 0x0000000406067981 */ /* 0x000ea2000c2e1900 */
[----:B-1----:R-:W-:-:S04]  /*0160*/  IMAD.WIDE R4, R13, 0x4, R4 ;  /* 0x000000040d047825 */ /* 0x002fc800078e0204 */
[C---:B----4-:R-:W-:Y:S02]  /*0170*/  IMAD.WIDE R8, R13.reuse, 0x4, R8 ;  /* 0x000000040d087825 */ /* 0x050fe400078e0208 */
[----:B------:R-:W4:Y:S02]  /*0180*/  LDG.E.EL R4, desc[UR4][R4.64] ;  /* 0x0000000404047981 */ /* 0x000f24000c2e1900 */
[----:B-----5:R-:W-:Y:S02]  /*0190*/  IMAD.WIDE R10, R13, 0x4, R10 ;  /* 0x000000040d0a7825 */ /* 0x020fe400078e020a */
[----:B------:R-:W5:Y:S02]  /*01a0*/  LDG.E.EL R8, desc[UR4][R8.64] ;  /* 0x0000000408087981 */ /* 0x000f64000c2e1900 */
[----:B---3--:R-:W-:Y:S02]  /*01b0*/  IMAD.WIDE R2, R0, 0x4, R2 ;  /* 0x0000000400027825 */ /* 0x008fe400078e0202 */
[----:B------:R-:W5:Y:S04]  /*01c0*/  LDG.E.EL R11, desc[UR4][R10.64] ;  /* 0x000000040a0b7981 */ /* 0x000f68000c2e1900 */
[----:B------:R-:W4:Y:S01]  /*01d0*/  LDG.E.64 R2, desc[UR4][R2.64] ;  /* 0x0000000402027981 */ /* 0x000f22000c1e1b00 */
[----:B------:R-:W-:Y:S01]  /*01e0*/  HFMA2.MMA R13, -RZ, RZ, 1.625, 0 ;  /* 0x3e800000ff0d7435 */ /* 0x000fe200000001ff */
[----:B--2---:R-:W-:-:S04]  /*01f0*/  FADD R6, R6, 9.9999997473787516356e-06 ;  /* 0x3727c5ac06067421 */ /* 0x004fc80000000000 */
[----:B------:R-:W1:Y:S02]  /*0200*/  MUFU.SQRT R7, R6 ;  /* 0x0000000600077308 */ /* 0x000e640000002000 */
[C---:B-1----:R-:W-:Y:S02]  /*0210*/  FSETP.GT.AND P0, PT, R7.reuse, 8.50705917302346158658e+37, PT ;  /* 0x7e8000000700780b */ /* 0x042fe40003f04000 */
[----:B------:R-:W-:-:S11]  /*0220*/  FSETP.GEU.AND P1, PT, R7, 1.175494350822287508e-38, PT ;  /* 0x008000000700780b */ /* 0x000fd60003f2e000 */
[----:B------:R-:W-:-:S04]  /*0230*/  @P0 FMUL R7, R7, 0.25 ;  /* 0x3e80000007070820 */ /* 0x000fc80000400000 */
[----:B------:R-:W-:-:S06]  /*0240*/  @!P1 FMUL R7, R7, 16777216 ;  /* 0x4b80000007079820 */ /* 0x000fcc0000400000 */
[----:B------:R-:W1:Y:S01]  /*0250*/  MUFU.RCP R7, R7 ;  /* 0x0000000700077308 */ /* 0x000e620000001000 */
[----:B------:R-:W-:Y:S01]  /*0260*/  FSEL R12, R13, 1, P0 ;  /* 0x3f8000000d0c7808 */ /* 0x000fe20000000000 */
[----:B----4-:R-:W-:-:S04]  /*0270*/  FADD R2, R2, -R4 ;  /* 0x8000000402027221 */ /* 0x010fc80000000000 */
[----:B------:R-:W-:Y:S01]  /*0280*/  @!P1 FMUL R12, R12, 16777216 ;  /* 0x4b8000000c0c9820 */ /* 0x000fe20000400000 */
[----:B------:R-:W-:-:S03]  /*0290*/  FADD R3, R3, -R4 ;  /* 0x8000000403037221 */ /* 0x000fc60000000000 */
[----:B-1----:R-:W-:-:S04]  /*02a0*/  FMUL R12, R7, R12 ;  /* 0x0000000c070c7220 */ /* 0x002fc80000400000 */
[-C--:B------:R-:W-:Y:S01]  /*02b0*/  FMUL R2, R2, R12.reuse ;  /* 0x0000000c02027220 */ /* 0x080fe20000400000 */
[----:B------:R-:W-:-:S03]  /*02c0*/  FMUL R12, R3, R12 ;  /* 0x0000000c030c7220 */ /* 0x000fc60000400000 */
[C-C-:B-----5:R-:W-:Y:S01]  /*02d0*/  FFMA R4, R8.reuse, R2, R11.reuse ;  /* 0x0000000208047223 */ /* 0x160fe2000000000b */
[----:B------:R-:W-:-:S03]  /*02e0*/  FFMA R12, R8, R12, R11 ;  /* 0x0000000c080c7223 */ /* 0x000fc6000000000b */
[----:B------:R-:W-:-:S04]  /*02f0*/  FADD R2, RZ, -R4 ;  /* 0x80000004ff027221 */ /* 0x000fc80000000000 */
[----:B------:R-:W-:Y:S01]  /*0300*/  FMUL R3, R2, 1.4426950216293334961 ;  /* 0x3fb8aa3b02037820 */ /* 0x000fe20000400000 */
[----:B------:R-:W-:-:S04]  /*0310*/  FADD R2, RZ, -R12 ;  /* 0x8000000cff027221 */ /* 0x000fc80000000000 */
[----:B------:R-:W-:Y:S01]  /*0320*/  FMUL R5, R2, 1.4426950216293334961 ;  /* 0x3fb8aa3b02057820 */ /* 0x000fe20000400000 */
[----:B------:R-:W-:-:S04]  /*0330*/  FSETP.GEU.AND P0, PT, R3, -126, PT ;  /* 0xc2fc00000300780b */ /* 0x000fc80003f0e000 */
[----:B------:R-:W-:-:S09]  /*0340*/  FSETP.GEU.AND P1, PT, R5, -126, PT ;  /* 0xc2fc00000500780b */ /* 0x000fd20003f2e000 */
[----:B------:R-:W-:-:S04]  /*0350*/  @!P0 FMUL R3, R3, 0.5 ;  /* 0x3f00000003038820 */ /* 0x000fc80000400000 */
[----:B------:R-:W-:Y:S01]  /*0360*/  @!P1 FMUL R5, R5, 0.5 ;  /* 0x3f00000005059820 */ /* 0x000fe20000400000 */
[----:B------:R-:W1:Y:S08]  /*0370*/  MUFU.EX2 R2, R3 ;  /* 0x0000000300027308 */ /* 0x000e700000000800 */
[----:B------:R-:W2:Y:S01]  /*0380*/  MUFU.EX2 R6, R5 ;  /* 0x0000000500067308 */ /* 0x000ea20000000800 */
[----:B-1----:R-:W-:-:S04]  /*0390*/  @!P0 FMUL R2, R2, R2 ;  /* 0x0000000202028220 */ /* 0x002fc80000400000 */
[----:B------:R-:W-:Y:S02]  /*03a0*/  FADD R7, R2, 1 ;  /* 0x3f80000002077421 */ /* 0x000fe40000000000 */
[----:B------:R-:W1:Y:S01]  /*03b0*/  LDC.64 R2, c[0x0][0x210] ;  /* 0x00008400ff027b82 */ /* 0x000e620000000a00 */
[----:B--2---:R-:W-:-:S04]  /*03c0*/  @!P1 FMUL R6, R6, R6 ;  /* 0x0000000606069220 */ /* 0x004fc80000400000 */
[----:B------:R-:W-:Y:S01]  /*03d0*/  FADD R6, R6, 1 ;  /* 0x3f80000006067421 */ /* 0x000fe20000000000 */
[----:B------:R-:W-:-:S04]  /*03e0*/  FSETP.GT.AND P0, PT, R7, 8.50705917302346158658e+37, PT ;  /* 0x7e8000000700780b */ /* 0x000fc80003f04000 */
[----:B------:R-:W-:-:S09]  /*03f0*/  FSETP.GT.AND P1, PT, R6, 8.50705917302346158658e+37, PT ;  /* 0x7e8000000600780b */ /* 0x000fd20003f24000 */
[----:B------:R-:W-:-:S04]  /*0400*/  @P0 FMUL R7, R7, 0.25 ;  /* 0x3e80000007070820 */ /* 0x000fc80000400000 */
[----:B------:R-:W-:Y:S02]  /*0410*/  @P1 FMUL R6, R6, 0.25 ;  /* 0x3e80000006061820 */ /* 0x000fe40000400000 */
[----:B------:R-:W2:Y:S08]  /*0420*/  MUFU.RCP R7, R7 ;  /* 0x0000000700077308 */ /* 0x000eb00000001000 */
[----:B------:R-:W3:Y:S01]  /*0430*/  MUFU.RCP R6, R6 ;  /* 0x0000000600067308 */ /* 0x000ee20000001000 */
[----:B------:R-:W-:-:S02]  /*0440*/  FSEL R8, R13, 1, P0 ;  /* 0x3f8000000d087808 */ /* 0x000fc40000000000 */
[----:B------:R-:W-:-:S03]  /*0450*/  FSEL R9, R13, 1, P1 ;  /* 0x3f8000000d097808 */ /* 0x000fc60000800000 */
[----:B--2---:R-:W-:Y:S01]  /*0460*/  FMUL R5, R7, R8 ;  /* 0x0000000807057220 */ /* 0x004fe20000400000 */
[----:B-1----:R-:W-:-:S04]  /*0470*/  IMAD.WIDE R2, R0, 0x4, R2 ;  /* 0x0000000400027825 */ /* 0x002fc800078e0202 */
[----:B------:R-:W-:Y:S01]  /*0480*/  FMUL R8, R4, R5 ;  /* 0x0000000504087220 */ /* 0x000fe20000400000 */
[----:B---3--:R-:W-:-:S04]  /*0490*/  FMUL R9, R6, R9 ;  /* 0x0000000906097220 */ /* 0x008fc80000400000 */
[----:B------:R-:W-:-:S05]  /*04a0*/  FMUL R9, R12, R9 ;  /* 0x000000090c097220 */ /* 0x000fca0000400000 */
[----:B------:R-:W-:Y:S01]  /*04b0*/  STG.E.64 desc[UR4][R2.64], R8 ;  /* 0x0000000802007986 */ /* 0x000fe2000c101b04 */
[----:B------:R-:W-:Y:S05]  /*04c0*/  EXIT ;  /* 0x000000000000794d */ /* 0x000fea0003800000 */
.L_x_0:
[----:B------:R-:W-:-:S00]  /*04d0*/  BRA `(.L_x_0) ;  /* 0xfffffffc00fc7947 */ /* 0x000fc0000383ffff */
[----:B------:R-:W-:-:S00]  /*04e0*/  NOP ;  /* 0x0000000000007918 */ /* 0x000fc00000000000 */
        /* <DEDUP_REMOVED lines=9> */
.L_x_1:


//--------------------- .nv.global.init           --------------------------
	.section	.nv.global.init,"aw",@progbits
.nv.global.init:
	.type		_$_str,@object
	.size		_$_str,(_$_str_$_2 - _$_str)
_$_str:
        /*0000*/ 	.byte	0x5f, 0x5f, 0x43, 0x55, 0x44, 0x41, 0x5f, 0x46, 0x54, 0x5a, 0x00
	.type		_$_str_$_2,@object
	.size		_$_str_$_2,(.L_1 - _$_str_$_2)
_$_str_$_2:
        /*000b*/ 	.byte	0x5f, 0x5f, 0x43, 0x55, 0x44, 0x41, 0x5f, 0x50, 0x52, 0x45, 0x43, 0x5f, 0x53, 0x51, 0x52, 0x54
        /*001b*/ 	.byte	0x00
.L_1:


//--------------------- .nv.constant0.triton_poi_fused__native_batch_norm_legit_no_training_silu_9 --------------------------
	.section	.nv.constant0.triton_poi_fused__native_batch_norm_legit_no_training_silu_9,"a",@progbits
	.sectionflags	@""
	.align	4
.nv.constant0.triton_poi_fused__native_batch_norm_legit_no_training_silu_9:
	.zero		580
